//
// Generated by NVIDIA NVVM Compiler
//
// Compiler Build ID: CL-36424714
// Cuda compilation tools, release 13.0, V13.0.88
// Based on NVVM 20.0.0
//

.version 9.0
.target sm_100
.address_size 64

	// .globl	_Z15ComputeThreeSumiPiS_
// _ZZ15ComputeThreeSumiPiS_E6s_data has been demoted

.visible .entry _Z15ComputeThreeSumiPiS_(
	.param .u32 _Z15ComputeThreeSumiPiS__param_0,
	.param .u64 .ptr .align 1 _Z15ComputeThreeSumiPiS__param_1,
	.param .u64 .ptr .align 1 _Z15ComputeThreeSumiPiS__param_2
)
{
	.reg .pred 	%p<5>;
	.reg .b32 	%r<25>;
	.reg .b64 	%rd<11>;
	// demoted variable
	.shared .align 4 .b8 _ZZ15ComputeThreeSumiPiS_E6s_data[2048];
	ld.param.u32 	%r10, [_Z15ComputeThreeSumiPiS__param_0];
	ld.param.u64 	%rd4, [_Z15ComputeThreeSumiPiS__param_1];
	ld.param.u64 	%rd3, [_Z15ComputeThreeSumiPiS__param_2];
	cvta.to.global.u64 	%rd1, %rd4;
	mov.u32 	%r11, %ntid.x;
	mov.u32 	%r12, %ctaid.x;
	mov.u32 	%r1, %tid.x;
	mad.lo.s32 	%r2, %r11, %r12, %r1;
	mul.wide.s32 	%rd5, %r2, 4;
	add.s64 	%rd2, %rd1, %rd5;
	ld.global.u32 	%r13, [%rd2];
	shl.b32 	%r14, %r1, 2;
	mov.u32 	%r15, _ZZ15ComputeThreeSumiPiS_E6s_data;
	add.s32 	%r3, %r15, %r14;
	st.shared.u32 	[%r3], %r13;
	bar.sync 	0;
	setp.ne.s32 	%p1, %r1, 0;
	@%p1 bra 	$L__BB0_3;
	setp.lt.s32 	%p4, %r2, 1;
	mov.b32 	%r23, 0;
	@%p4 bra 	$L__BB0_4;
	add.s32 	%r19, %r2, -1;
	mul.wide.u32 	%rd6, %r19, 4;
	add.s64 	%rd7, %rd1, %rd6;
	ld.global.u32 	%r23, [%rd7];
	bra.uni 	$L__BB0_4;
$L__BB0_3:
	ld.shared.u32 	%r23, [%r3+-4];
	setp.gt.u32 	%p2, %r1, 510;
	@%p2 bra 	$L__BB0_5;
$L__BB0_4:
	ld.shared.u32 	%r20, [%r3+4];
	add.s32 	%r23, %r20, %r23;
	bra.uni 	$L__BB0_7;
$L__BB0_5:
	add.s32 	%r16, %r2, 1;
	setp.ge.s32 	%p3, %r16, %r10;
	@%p3 bra 	$L__BB0_7;
	ld.global.u32 	%r17, [%rd2+4];
	add.s32 	%r23, %r17, %r23;
$L__BB0_7:
	cvta.to.global.u64 	%rd8, %rd3;
	ld.shared.u32 	%r21, [%r3];
	add.s32 	%r22, %r21, %r23;
	add.s64 	%rd10, %rd8, %rd5;
	st.global.u32 	[%rd10], %r22;
	ret;

}


// ===== COMPILED SASS (sm_100) =====

	.target	sm_100

	.elftype	@"ET_EXEC"


//--------------------- .note.nv.tkinfo           --------------------------
	.section	.note.nv.tkinfo,"",@"SHT_NOTE"
	.sectionflags	@"SHF_NOTE_NV_TKINFO"
	.tkinfo
        /*0018*/ 	.word	0x00000002
        /*0030*/ 	.string	""
        /*0030*/ 	.string	"ptxas"
        /*0030*/ 	.string	"Cuda compilation tools, release 13.0, V13.0.88"
        /*0030*/ 	.string	"Build cuda_13.0.r13.0/compiler.36424714_0"
        /*0030*/ 	.string	"-arch sm_100 -m 64 "



//--------------------- .note.nv.cuinfo           --------------------------
	.section	.note.nv.cuinfo,"",@"SHT_NOTE"
	.sectionflags	@"SHF_NOTE_NV_CUINFO"
        /*0018*/ 	.short	0x0002
        /*001a*/ 	.short	0x0064
        /*001c*/ 	.short	0x0082
	.zero		2


//--------------------- .nv.info                  --------------------------
	.section	.nv.info,"",@"SHT_CUDA_INFO"
	.align	4


	//----- nvinfo : EIATTR_REGCOUNT
	.align		4
        /*0000*/ 	.byte	0x04, 0x2f
        /*0002*/ 	.short	(.L_1 - .L_0)
	.align		4
.L_0:
        /*0004*/ 	.word	index@(_Z15ComputeThreeSumiPiS_)
        /*0008*/ 	.word	0x0000000c


	//----- nvinfo : EIATTR_FRAME_SIZE
	.align		4
.L_1:
        /*000c*/ 	.byte	0x04, 0x11
        /*000e*/ 	.short	(.L_3 - .L_2)
	.align		4
.L_2:
        /*0010*/ 	.word	index@(_Z15ComputeThreeSumiPiS_)
        /*0014*/ 	.word	0x00000000


	//----- nvinfo : EIATTR_MIN_STACK_SIZE
	.align		4
.L_3:
        /*0018*/ 	.byte	0x04, 0x12
        /*001a*/ 	.short	(.L_5 - .L_4)
	.align		4
.L_4:
        /*001c*/ 	.word	index@(_Z15ComputeThreeSumiPiS_)
        /*0020*/ 	.word	0x00000000
.L_5:


//--------------------- .nv.compat                --------------------------
	.section	.nv.compat,"",@"SHT_CUDA_COMPAT_INFO"
	.align	4
        /*0000*/ 	.byte	0x02, 0x09, 0x00, 0x00, 0x02, 0x02, 0x01, 0x00, 0x02, 0x05, 0x05, 0x00, 0x03, 0x07, 0x01, 0x01
        /*0010*/ 	.byte	0x02, 0x03, 0x00, 0x00, 0x02, 0x06, 0x01, 0x00, 0x04, 0x0b, 0x08, 0x00, 0x09, 0x00, 0x00, 0x00
        /*0020*/ 	.byte	0x00, 0x00, 0x00, 0x00


//--------------------- .nv.info._Z15ComputeThreeSumiPiS_ --------------------------
	.section	.nv.info._Z15ComputeThreeSumiPiS_,"",@"SHT_CUDA_INFO"
	.sectionflags	@""
	.align	4


	//----- nvinfo : EIATTR_CUDA_API_VERSION
	.align		4
        /*0000*/ 	.byte	0x04, 0x37
        /*0002*/ 	.short	(.L_7 - .L_6)
.L_6:
        /*0004*/ 	.word	0x00000082


	//----- nvinfo : EIATTR_KPARAM_INFO
	.align		4
.L_7:
        /*0008*/ 	.byte	0x04, 0x17
        /*000a*/ 	.short	(.L_9 - .L_8)
.L_8:
        /*000c*/ 	.word	0x00000000
        /*0010*/ 	.short	0x0002
        /*0012*/ 	.short	0x0010
        /*0014*/ 	.byte	0x00, 0xf5, 0x21, 0x00


	//----- nvinfo : EIATTR_KPARAM_INFO
	.align		4
.L_9:
        /*0018*/ 	.byte	0x04, 0x17
        /*001a*/ 	.short	(.L_11 - .L_10)
.L_10:
        /*001c*/ 	.word	0x00000000
        /*0020*/ 	.short	0x0001
        /*0022*/ 	.short	0x0008
        /*0024*/ 	.byte	0x00, 0xf5, 0x21, 0x00


	//----- nvinfo : EIATTR_KPARAM_INFO
	.align		4
.L_11:
        /*0028*/ 	.byte	0x04, 0x17
        /*002a*/ 	.short	(.L_13 - .L_12)
.L_12:
        /*002c*/ 	.word	0x00000000
        /*0030*/ 	.short	0x0000
        /*0032*/ 	.short	0x0000
        /*0034*/ 	.byte	0x00, 0xf0, 0x11, 0x00


	//----- nvinfo : EIATTR_SPARSE_MMA_MASK
	.align		4
.L_13:
        /*0038*/ 	.byte	0x03, 0x50
        /*003a*/ 	.short	0x0000


	//----- nvinfo : EIATTR_MAXREG_COUNT
	.align		4
        /*003c*/ 	.byte	0x03, 0x1b
        /*003e*/ 	.short	0x00ff


	//----- nvinfo : EIATTR_NUM_BARRIERS
	.align		4
        /*0040*/ 	.byte	0x02, 0x4c
        /*0042*/ 	.byte	0x01
	.zero		1


	//----- nvinfo : EIATTR_MERCURY_ISA_VERSION
	.align		4
        /*0044*/ 	.byte	0x03, 0x5f
        /*0046*/ 	.short	0x0101


	//----- nvinfo : EIATTR_VRC_CTA_INIT_COUNT
	.align		4
        /*0048*/ 	.byte	0x02, 0x4a
	.zero		1
	.zero		1


	//----- nvinfo : EIATTR_EXIT_INSTR_OFFSETS
	.align		4
        /*004c*/ 	.byte	0x04, 0x1c
        /*004e*/ 	.short	(.L_15 - .L_14)


	//   ....[0]....
.L_14:
        /*0050*/ 	.word	0x00000310


	//----- nvinfo : EIATTR_CRS_STACK_SIZE
	.align		4
.L_15:
        /*0054*/ 	.byte	0x04, 0x1e
        /*0056*/ 	.short	(.L_17 - .L_16)
.L_16:
        /*0058*/ 	.word	0x00000000


	//----- nvinfo : EIATTR_CBANK_PARAM_SIZE
	.align		4
.L_17:
        /*005c*/ 	.byte	0x03, 0x19
        /*005e*/ 	.short	0x0018


	//----- nvinfo : EIATTR_PARAM_CBANK
	.align		4
        /*0060*/ 	.byte	0x04, 0x0a
        /*0062*/ 	.short	(.L_19 - .L_18)
	.align		4
.L_18:
        /*0064*/ 	.word	index@(.nv.constant0._Z15ComputeThreeSumiPiS_)
        /*0068*/ 	.short	0x0380
        /*006a*/ 	.short	0x0018


	//----- nvinfo : EIATTR_SW_WAR
	.align		4
.L_19:
        /*006c*/ 	.byte	0x04, 0x36
        /*006e*/ 	.short	(.L_21 - .L_20)
.L_20:
        /*0070*/ 	.word	0x00000008
.L_21:


//--------------------- .nv.callgraph             --------------------------
	.section	.nv.callgraph,"",@"SHT_CUDA_CALLGRAPH"
	.align	4
	.sectionentsize	8
	.align		4
        /*0000*/ 	.word	0x00000000
	.align		4
        /*0004*/ 	.word	0xffffffff
	.align		4
        /*0008*/ 	.word	0x00000000
	.align		4
        /*000c*/ 	.word	0xfffffffe
	.align		4
        /*0010*/ 	.word	0x00000000
	.align		4
        /*0014*/ 	.word	0xfffffffd
	.align		4
        /*0018*/ 	.word	0x00000000
	.align		4
        /*001c*/ 	.word	0xfffffffc


//--------------------- .text._Z15ComputeThreeSumiPiS_ --------------------------
	.section	.text._Z15ComputeThreeSumiPiS_,"ax",@progbits
	.align	128
        .global         _Z15ComputeThreeSumiPiS_
        .type           _Z15ComputeThreeSumiPiS_,@function
        .size           _Z15ComputeThreeSumiPiS_,(.L_x_9 - _Z15ComputeThreeSumiPiS_)
        .other          _Z15ComputeThreeSumiPiS_,@"STO_CUDA_ENTRY STV_DEFAULT"
_Z15ComputeThreeSumiPiS_:
.text._Z15ComputeThreeSumiPiS_:
[----:B------:R-:W-:Y:S01]  /*0000*/  LDC R1, c[0x0][0x37c] ;  /* 0x0000df00ff017b82 */ /* 0x000fe20000000800 */
[----:B------:R-:W0:Y:S07]  /*0010*/  S2R R6, SR_TID.X ;  /* 0x0000000000067919 */ /* 0x000e2e0000002100 */
[----:B------:R-:W1:Y:S01]  /*0020*/  LDC.64 R4, c[0x0][0x388] ;  /* 0x0000e200ff047b82 */ /* 0x000e620000000a00 */
[----:B------:R-:W0:Y:S01]  /*0030*/  LDCU UR4, c[0x0][0x360] ;  /* 0x00006c00ff0477ac */ /* 0x000e220008000800 */
[----:B------:R-:W0:Y:S01]  /*0040*/  S2R R7, SR_CTAID.X ;  /* 0x0000000000077919 */ /* 0x000e220000002500 */
[----:B------:R-:W2:Y:S01]  /*0050*/  LDCU.64 UR6, c[0x0][0x358] ;  /* 0x00006b00ff0677ac */ /* 0x000ea20008000a00 */
[----:B0-----:R-:W-:-:S04]  /*0060*/  IMAD R7, R7, UR4, R6 ;  /* 0x0000000407077c24 */ /* 0x001fc8000f8e0206 */
[----:B-1----:R-:W-:-:S05]  /*0070*/  IMAD.WIDE R2, R7, 0x4, R4 ;  /* 0x0000000407027825 */ /* 0x002fca00078e0204 */
[----:B--2---:R-:W2:Y:S01]  /*0080*/  LDG.E R0, desc[UR6][R2.64] ;  /* 0x0000000602007981 */ /* 0x004ea2000c1e1900 */
[----:B------:R-:W0:Y:S01]  /*0090*/  S2UR UR5, SR_CgaCtaId ;  /* 0x00000000000579c3 */ /* 0x000e220000008800 */
[----:B------:R-:W-:Y:S01]  /*00a0*/  UMOV UR4, 0x400 ;  /* 0x0000040000047882 */ /* 0x000fe20000000000 */
[----:B------:R-:W-:Y:S01]  /*00b0*/  ISETP.NE.AND P0, PT, R6, RZ, PT ;  /* 0x000000ff0600720c */ /* 0x000fe20003f05270 */
[----:B------:R-:W-:Y:S04]  /*00c0*/  BSSY.RECONVERGENT B0, `(.L_x_0) ;  /* 0x000001e000007945 */ /* 0x000fe80003800200 */
[----:B------:R-:W-:Y:S01]  /*00d0*/  BSSY.RELIABLE B1, `(.L_x_1) ;  /* 0x0000013000017945 */ /* 0x000fe20003800100 */
[----:B0-----:R-:W-:-:S06]  /*00e0*/  ULEA UR4, UR5, UR4, 0x18 ;  /* 0x0000000405047291 */ /* 0x001fcc000f8ec0ff */
[----:B------:R-:W-:-:S05]  /*00f0*/  LEA R9, R6, UR4, 0x2 ;  /* 0x0000000406097c11 */ /* 0x000fca000f8e10ff */
[----:B--2---:R0:W-:Y:S01]  /*0100*/  STS [R9], R0 ;  /* 0x0000000009007388 */ /* 0x0041e20000000800 */
[----:B------:R-:W-:Y:S06]  /*0110*/  BAR.SYNC.DEFER_BLOCKING 0x0 ;  /* 0x0000000000007b1d */ /* 0x000fec0000010000 */
[----:B------:R-:W-:Y:S05]  /*0120*/  @P0 BRA `(.L_x_2) ;  /* 0x0000000000240947 */ /* 0x000fea0003800000 */
[----:B------:R-:W-:Y:S01]  /*0130*/  ISETP.GE.AND P0, PT, R7, 0x1, PT ;  /* 0x000000010700780c */ /* 0x000fe20003f06270 */
[----:B------:R-:W-:Y:S01]  /*0140*/  BSSY.RECONVERGENT B2, `(.L_x_3) ;  /* 0x0000006000027945 */ /* 0x000fe20003800200 */
[----:B0-----:R-:W-:-:S11]  /*0150*/  IMAD.MOV.U32 R0, RZ, RZ, RZ ;  /* 0x000000ffff007224 */ /* 0x001fd600078e00ff */
[----:B------:R-:W-:Y:S05]  /*0160*/  @!P0 BRA `(.L_x_4) ;  /* 0x00000000000c8947 */ /* 0x000fea0003800000 */
[----:B------:R-:W-:-:S04]  /*0170*/  VIADD R3, R7, 0xffffffff ;  /* 0xffffffff07037836 */ /* 0x000fc80000000000 */
[----:B------:R-:W-:-:S05]  /*0180*/  IMAD.WIDE.U32 R2, R3, 0x4, R4 ;  /* 0x0000000403027825 */ /* 0x000fca00078e0004 */
[----:B------:R0:W5:Y:S02]  /*0190*/  LDG.E R0, desc[UR6][R2.64] ;  /* 0x0000000602007981 */ /* 0x000164000c1e1900 */
.L_x_4:
[----:B------:R-:W-:Y:S05]  /*01a0*/  BSYNC.RECONVERGENT B2 ;  /* 0x0000000000027941 */ /* 0x000fea0003800200 */
.L_x_3:
[----:B------:R-:W-:Y:S05]  /*01b0*/  BRA `(.L_x_5) ;  /* 0x0000000000107947 */ /* 0x000fea0003800000 */
.L_x_2:
[----:B0-----:R1:W2:Y:S01]  /*01c0*/  LDS R0, [R9+-0x4] ;  /* 0xfffffc0009007984 */ /* 0x0012a20000000800 */
[----:B------:R-:W-:-:S13]  /*01d0*/  ISETP.GT.U32.AND P0, PT, R6, 0x1fe, PT ;  /* 0x000001fe0600780c */ /* 0x000fda0003f04070 */
[----:B------:R-:W-:Y:S05]  /*01e0*/  @P0 BREAK.RELIABLE B1 ;  /* 0x0000000000010942 */ /* 0x000fea0003800100 */
[----:B-1----:R-:W-:Y:S05]  /*01f0*/  @P0 BRA `(.L_x_6) ;  /* 0x0000000000100947 */ /* 0x002fea0003800000 */
.L_x_5:
[----:B------:R-:W-:Y:S05]  /*0200*/  BSYNC.RELIABLE B1 ;  /* 0x0000000000017941 */ /* 0x000fea0003800100 */
.L_x_1:
[----:B0-----:R-:W2:Y:S02]  /*0210*/  LDS R3, [R9+0x4] ;  /* 0x0000040009037984 */ /* 0x001ea40000000800 */
[----:B--2--5:R-:W-:Y:S01]  /*0220*/  IADD3 R0, PT, PT, R3, R0, RZ ;  /* 0x0000000003007210 */ /* 0x024fe20007ffe0ff */
[----:B------:R-:W-:Y:S06]  /*0230*/  BRA `(.L_x_7) ;  /* 0x0000000000187947 */ /* 0x000fec0003800000 */
.L_x_6:
[----:B------:R-:W0:Y:S01]  /*0240*/  LDCU UR4, c[0x0][0x380] ;  /* 0x00007000ff0477ac */ /* 0x000e220008000800 */
[----:B------:R-:W-:-:S05]  /*0250*/  VIADD R4, R7, 0x1 ;  /* 0x0000000107047836 */ /* 0x000fca0000000000 */
[----:B0-----:R-:W-:-:S13]  /*0260*/  ISETP.GE.AND P0, PT, R4, UR4, PT ;  /* 0x0000000404007c0c */ /* 0x001fda000bf06270 */
[----:B------:R-:W-:Y:S05]  /*0270*/  @P0 BRA `(.L_x_7) ;  /* 0x0000000000080947 */ /* 0x000fea0003800000 */
[----:B------:R-:W2:Y:S02]  /*0280*/  LDG.E R3, desc[UR6][R2.64+0x4] ;  /* 0x0000040602037981 */ /* 0x000ea4000c1e1900 */
[----:B--2---:R-:W-:-:S07]  /*0290*/  IADD3 R0, PT, PT, R0, R3, RZ ;  /* 0x0000000300007210 */ /* 0x004fce0007ffe0ff */
.L_x_7:
[----:B------:R-:W-:Y:S05]  /*02a0*/  BSYNC.RECONVERGENT B0 ;  /* 0x0000000000007941 */ /* 0x000fea0003800200 */
.L_x_0:
[----:B------:R-:W-:Y:S05]  /*02b0*/  WARPSYNC.ALL ;  /* 0x0000000000007948 */ /* 0x000fea0003800000 */
[----:B------:R-:W2:Y:S01]  /*02c0*/  LDS R9, [R9] ;  /* 0x0000000009097984 */ /* 0x000ea20000000800 */
[----:B------:R-:W0:Y:S02]  /*02d0*/  LDC.64 R2, c[0x0][0x390] ;  /* 0x0000e400ff027b82 */ /* 0x000e240000000a00 */
[----:B0-----:R-:W-:Y:S01]  /*02e0*/  IMAD.WIDE R2, R7, 0x4, R2 ;  /* 0x0000000407027825 */ /* 0x001fe200078e0202 */
[----:B--2---:R-:W-:-:S05]  /*02f0*/  IADD3 R5, PT, PT, R9, R0, RZ ;  /* 0x0000000009057210 */ /* 0x004fca0007ffe0ff */
[----:B------:R-:W-:Y:S01]  /*0300*/  STG.E desc[UR6][R2.64], R5 ;  /* 0x0000000502007986 */ /* 0x000fe2000c101906 */
[----:B------:R-:W-:Y:S05]  /*0310*/  EXIT ;  /* 0x000000000000794d */ /* 0x000fea0003800000 */
.L_x_8:
[----:B------:R-:W-:-:S00]  /*0320*/  BRA `(.L_x_8) ;  /* 0xfffffffc00fc7947 */ /* 0x000fc0000383ffff */
[----:B------:R-:W-:-:S00]  /*0330*/  NOP ;  /* 0x0000000000007918 */ /* 0x000fc00000000000 */
        /* <DEDUP_REMOVED lines=12> */
.L_x_9:


//--------------------- .nv.shared._Z15ComputeThreeSumiPiS_ --------------------------
	.section	.nv.shared._Z15ComputeThreeSumiPiS_,"aw",@nobits
	.sectionflags	@""
	.align	4
.nv.shared._Z15ComputeThreeSumiPiS_:
	.zero		3072


//--------------------- .nv.shared.reserved.0     --------------------------
	.section	.nv.shared.reserved.0,"aw",@nobits
	.weak		__nv_reservedSMEM_offset_0_alias
	.size		__nv_reservedSMEM_offset_0_alias, 0, 64
	.other		__nv_reservedSMEM_offset_0_alias,@"STO_CUDA_RESERVED_SHARED STV_DEFAULT"
__nv_reservedSMEM_offset_0_alias:
	.zero		0
	.zero		64


//--------------------- .nv.constant0._Z15ComputeThreeSumiPiS_ --------------------------
	.section	.nv.constant0._Z15ComputeThreeSumiPiS_,"a",@progbits
	.sectionflags	@""
	.align	4
.nv.constant0._Z15ComputeThreeSumiPiS_:
	.zero		920


//--------------------- SYMBOLS --------------------------

	.type		.nv.reservedSmem.offset0,@object
	.size		.nv.reservedSmem.offset0,0x4
	.type		.nv.reservedSmem.cap,@object
	.size		.nv.reservedSmem.cap,0x4
